//
// Generated by NVIDIA NVVM Compiler
//
// Compiler Build ID: CL-36424714
// Cuda compilation tools, release 13.0, V13.0.88
// Based on NVVM 20.0.0
//

.version 9.0
.target sm_100
.address_size 64

	// .globl	_Z8mykernelv

.visible .entry _Z8mykernelv()
{


	ret;

}
	// .globl	_Z3addPiS_S_
.visible .entry _Z3addPiS_S_(
	.param .u64 .ptr .align 1 _Z3addPiS_S__param_0,
	.param .u64 .ptr .align 1 _Z3addPiS_S__param_1,
	.param .u64 .ptr .align 1 _Z3addPiS_S__param_2
)
{
	.reg .b32 	%r<5>;
	.reg .b64 	%rd<11>;

	ld.param.u64 	%rd1, [_Z3addPiS_S__param_0];
	ld.param.u64 	%rd2, [_Z3addPiS_S__param_1];
	ld.param.u64 	%rd3, [_Z3addPiS_S__param_2];
	cvta.to.global.u64 	%rd4, %rd3;
	cvta.to.global.u64 	%rd5, %rd2;
	cvta.to.global.u64 	%rd6, %rd1;
	mov.u32 	%r1, %tid.x;
	mul.wide.u32 	%rd7, %r1, 4;
	add.s64 	%rd8, %rd6, %rd7;
	ld.global.u32 	%r2, [%rd8];
	add.s64 	%rd9, %rd5, %rd7;
	ld.global.u32 	%r3, [%rd9];
	add.s32 	%r4, %r3, %r2;
	add.s64 	%rd10, %rd4, %rd7;
	st.global.u32 	[%rd10], %r4;
	ret;

}


// ===== COMPILED SASS (sm_100) =====

	.target	sm_100

	.elftype	@"ET_EXEC"


//--------------------- .note.nv.tkinfo           --------------------------
	.section	.note.nv.tkinfo,"",@"SHT_NOTE"
	.sectionflags	@"SHF_NOTE_NV_TKINFO"
	.tkinfo
        /*0018*/ 	.word	0x00000002
        /*0030*/ 	.string	""
        /*0030*/ 	.string	"ptxas"
        /*0030*/ 	.string	"Cuda compilation tools, release 13.0, V13.0.88"
        /*0030*/ 	.string	"Build cuda_13.0.r13.0/compiler.36424714_0"
        /*0030*/ 	.string	"-arch sm_100 -m 64 "



//--------------------- .note.nv.cuinfo           --------------------------
	.section	.note.nv.cuinfo,"",@"SHT_NOTE"
	.sectionflags	@"SHF_NOTE_NV_CUINFO"
        /*0018*/ 	.short	0x0002
        /*001a*/ 	.short	0x0064
        /*001c*/ 	.short	0x0082
	.zero		2


//--------------------- .nv.info                  --------------------------
	.section	.nv.info,"",@"SHT_CUDA_INFO"
	.align	4


	//----- nvinfo : EIATTR_REGCOUNT
	.align		4
        /*0000*/ 	.byte	0x04, 0x2f
        /*0002*/ 	.short	(.L_1 - .L_0)
	.align		4
.L_0:
        /*0004*/ 	.word	index@(_Z8mykernelv)
        /*0008*/ 	.word	0x00000004


	//----- nvinfo : EIATTR_FRAME_SIZE
	.align		4
.L_1:
        /*000c*/ 	.byte	0x04, 0x11
        /*000e*/ 	.short	(.L_3 - .L_2)
	.align		4
.L_2:
        /*0010*/ 	.word	index@(_Z8mykernelv)
        /*0014*/ 	.word	0x00000000


	//----- nvinfo : EIATTR_REGCOUNT
	.align		4
.L_3:
        /*0018*/ 	.byte	0x04, 0x2f
        /*001a*/ 	.short	(.L_5 - .L_4)
	.align		4
.L_4:
        /*001c*/ 	.word	index@(_Z3addPiS_S_)
        /*0020*/ 	.word	0x0000000c


	//----- nvinfo : EIATTR_FRAME_SIZE
	.align		4
.L_5:
        /*0024*/ 	.byte	0x04, 0x11
        /*0026*/ 	.short	(.L_7 - .L_6)
	.align		4
.L_6:
        /*0028*/ 	.word	index@(_Z3addPiS_S_)
        /*002c*/ 	.word	0x00000000


	//----- nvinfo : EIATTR_MIN_STACK_SIZE
	.align		4
.L_7:
        /*0030*/ 	.byte	0x04, 0x12
        /*0032*/ 	.short	(.L_9 - .L_8)
	.align		4
.L_8:
        /*0034*/ 	.word	index@(_Z3addPiS_S_)
        /*0038*/ 	.word	0x00000000


	//----- nvinfo : EIATTR_MIN_STACK_SIZE
	.align		4
.L_9:
        /*003c*/ 	.byte	0x04, 0x12
        /*003e*/ 	.short	(.L_11 - .L_10)
	.align		4
.L_10:
        /*0040*/ 	.word	index@(_Z8mykernelv)
        /*0044*/ 	.word	0x00000000
.L_11:


//--------------------- .nv.compat                --------------------------
	.section	.nv.compat,"",@"SHT_CUDA_COMPAT_INFO"
	.align	4
        /*0000*/ 	.byte	0x02, 0x09, 0x00, 0x00, 0x02, 0x02, 0x01, 0x00, 0x02, 0x05, 0x05, 0x00, 0x03, 0x07, 0x01, 0x01
        /*0010*/ 	.byte	0x02, 0x03, 0x00, 0x00, 0x02, 0x06, 0x01, 0x00, 0x04, 0x0b, 0x08, 0x00, 0x09, 0x00, 0x00, 0x00
        /*0020*/ 	.byte	0x00, 0x00, 0x00, 0x00


//--------------------- .nv.info._Z3addPiS_S_     --------------------------
	.section	.nv.info._Z3addPiS_S_,"",@"SHT_CUDA_INFO"
	.sectionflags	@""
	.align	4


	//----- nvinfo : EIATTR_CUDA_API_VERSION
	.align		4
        /*0000*/ 	.byte	0x04, 0x37
        /*0002*/ 	.short	(.L_13 - .L_12)
.L_12:
        /*0004*/ 	.word	0x00000082


	//----- nvinfo : EIATTR_KPARAM_INFO
	.align		4
.L_13:
        /*0008*/ 	.byte	0x04, 0x17
        /*000a*/ 	.short	(.L_15 - .L_14)
.L_14:
        /*000c*/ 	.word	0x00000000
        /*0010*/ 	.short	0x0002
        /*0012*/ 	.short	0x0010
        /*0014*/ 	.byte	0x00, 0xf5, 0x21, 0x00


	//----- nvinfo : EIATTR_KPARAM_INFO
	.align		4
.L_15:
        /*0018*/ 	.byte	0x04, 0x17
        /*001a*/ 	.short	(.L_17 - .L_16)
.L_16:
        /*001c*/ 	.word	0x00000000
        /*0020*/ 	.short	0x0001
        /*0022*/ 	.short	0x0008
        /*0024*/ 	.byte	0x00, 0xf5, 0x21, 0x00


	//----- nvinfo : EIATTR_KPARAM_INFO
	.align		4
.L_17:
        /*0028*/ 	.byte	0x04, 0x17
        /*002a*/ 	.short	(.L_19 - .L_18)
.L_18:
        /*002c*/ 	.word	0x00000000
        /*0030*/ 	.short	0x0000
        /*0032*/ 	.short	0x0000
        /*0034*/ 	.byte	0x00, 0xf5, 0x21, 0x00


	//----- nvinfo : EIATTR_SPARSE_MMA_MASK
	.align		4
.L_19:
        /*0038*/ 	.byte	0x03, 0x50
        /*003a*/ 	.short	0x0000


	//----- nvinfo : EIATTR_MAXREG_COUNT
	.align		4
        /*003c*/ 	.byte	0x03, 0x1b
        /*003e*/ 	.short	0x00ff


	//----- nvinfo : EIATTR_MERCURY_ISA_VERSION
	.align		4
        /*0040*/ 	.byte	0x03, 0x5f
        /*0042*/ 	.short	0x0101


	//----- nvinfo : EIATTR_VRC_CTA_INIT_COUNT
	.align		4
        /*0044*/ 	.byte	0x02, 0x4a
	.zero		1
	.zero		1


	//----- nvinfo : EIATTR_EXIT_INSTR_OFFSETS
	.align		4
        /*0048*/ 	.byte	0x04, 0x1c
        /*004a*/ 	.short	(.L_21 - .L_20)


	//   ....[0]....
.L_20:
        /*004c*/ 	.word	0x000000d0


	//----- nvinfo : EIATTR_CBANK_PARAM_SIZE
	.align		4
.L_21:
        /*0050*/ 	.byte	0x03, 0x19
        /*0052*/ 	.short	0x0018


	//----- nvinfo : EIATTR_PARAM_CBANK
	.align		4
        /*0054*/ 	.byte	0x04, 0x0a
        /*0056*/ 	.short	(.L_23 - .L_22)
	.align		4
.L_22:
        /*0058*/ 	.word	index@(.nv.constant0._Z3addPiS_S_)
        /*005c*/ 	.short	0x0380
        /*005e*/ 	.short	0x0018


	//----- nvinfo : EIATTR_SW_WAR
	.align		4
.L_23:
        /*0060*/ 	.byte	0x04, 0x36
        /*0062*/ 	.short	(.L_25 - .L_24)
.L_24:
        /*0064*/ 	.word	0x00000008
.L_25:


//--------------------- .nv.info._Z8mykernelv     --------------------------
	.section	.nv.info._Z8mykernelv,"",@"SHT_CUDA_INFO"
	.sectionflags	@""
	.align	4


	//----- nvinfo : EIATTR_CUDA_API_VERSION
	.align		4
        /*0000*/ 	.byte	0x04, 0x37
        /*0002*/ 	.short	(.L_27 - .L_26)
.L_26:
        /*0004*/ 	.word	0x00000082


	//----- nvinfo : EIATTR_SPARSE_MMA_MASK
	.align		4
.L_27:
        /*0008*/ 	.byte	0x03, 0x50
        /*000a*/ 	.short	0x0000


	//----- nvinfo : EIATTR_MAXREG_COUNT
	.align		4
        /*000c*/ 	.byte	0x03, 0x1b
        /*000e*/ 	.short	0x00ff


	//----- nvinfo : EIATTR_MERCURY_ISA_VERSION
	.align		4
        /*0010*/ 	.byte	0x03, 0x5f
        /*0012*/ 	.short	0x0101


	//----- nvinfo : EIATTR_VRC_CTA_INIT_COUNT
	.align		4
        /*0014*/ 	.byte	0x02, 0x4a
	.zero		1
	.zero		1


	//----- nvinfo : EIATTR_EXIT_INSTR_OFFSETS
	.align		4
        /*0018*/ 	.byte	0x04, 0x1c
        /*001a*/ 	.short	(.L_29 - .L_28)


	//   ....[0]....
.L_28:
        /*001c*/ 	.word	0x00000010


	//----- nvinfo : EIATTR_SW_WAR
	.align		4
.L_29:
        /*0020*/ 	.byte	0x04, 0x36
        /*0022*/ 	.short	(.L_31 - .L_30)
.L_30:
        /*0024*/ 	.word	0x00000008
.L_31:


//--------------------- .nv.callgraph             --------------------------
	.section	.nv.callgraph,"",@"SHT_CUDA_CALLGRAPH"
	.align	4
	.sectionentsize	8
	.align		4
        /*0000*/ 	.word	0x00000000
	.align		4
        /*0004*/ 	.word	0xffffffff
	.align		4
        /*0008*/ 	.word	0x00000000
	.align		4
        /*000c*/ 	.word	0xfffffffe
	.align		4
        /*0010*/ 	.word	0x00000000
	.align		4
        /*0014*/ 	.word	0xfffffffd
	.align		4
        /*0018*/ 	.word	0x00000000
	.align		4
        /*001c*/ 	.word	0xfffffffc


//--------------------- .text._Z3addPiS_S_        --------------------------
	.section	.text._Z3addPiS_S_,"ax",@progbits
	.align	128
        .global         _Z3addPiS_S_
        .type           _Z3addPiS_S_,@function
        .size           _Z3addPiS_S_,(.L_x_2 - _Z3addPiS_S_)
        .other          _Z3addPiS_S_,@"STO_CUDA_ENTRY STV_DEFAULT"
_Z3addPiS_S_:
.text._Z3addPiS_S_:
[----:B------:R-:W-:Y:S01]  /*0000*/  LDC R1, c[0x0][0x37c] ;  /* 0x0000df00ff017b82 */ /* 0x000fe20000000800 */
[----:B------:R-:W0:Y:S07]  /*0010*/  S2R R9, SR_TID.X ;  /* 0x0000000000097919 */ /* 0x000e2e0000002100 */
[----:B------:R-:W0:Y:S01]  /*0020*/  LDC.64 R2, c[0x0][0x380] ;  /* 0x0000e000ff027b82 */ /* 0x000e220000000a00 */
[----:B------:R-:W1:Y:S07]  /*0030*/  LDCU.64 UR4, c[0x0][0x358] ;  /* 0x00006b00ff0477ac */ /* 0x000e6e0008000a00 */
[----:B------:R-:W2:Y:S08]  /*0040*/  LDC.64 R4, c[0x0][0x388] ;  /* 0x0000e200ff047b82 */ /* 0x000eb00000000a00 */
[----:B------:R-:W3:Y:S01]  /*0050*/  LDC.64 R6, c[0x0][0x390] ;  /* 0x0000e400ff067b82 */ /* 0x000ee20000000a00 */
[----:B0-----:R-:W-:-:S04]  /*0060*/  IMAD.WIDE.U32 R2, R9, 0x4, R2 ;  /* 0x0000000409027825 */ /* 0x001fc800078e0002 */
[C---:B--2---:R-:W-:Y:S02]  /*0070*/  IMAD.WIDE.U32 R4, R9.reuse, 0x4, R4 ;  /* 0x0000000409047825 */ /* 0x044fe400078e0004 */
[----:B-1----:R-:W2:Y:S04]  /*0080*/  LDG.E R2, desc[UR4][R2.64] ;  /* 0x0000000402027981 */ /* 0x002ea8000c1e1900 */
[----:B------:R-:W2:Y:S01]  /*0090*/  LDG.E R5, desc[UR4][R4.64] ;  /* 0x0000000404057981 */ /* 0x000ea2000c1e1900 */
[----:B---3--:R-:W-:Y:S01]  /*00a0*/  IMAD.WIDE.U32 R6, R9, 0x4, R6 ;  /* 0x0000000409067825 */ /* 0x008fe200078e0006 */
[----:B--2---:R-:W-:-:S05]  /*00b0*/  IADD3 R9, PT, PT, R2, R5, RZ ;  /* 0x0000000502097210 */ /* 0x004fca0007ffe0ff */
[----:B------:R-:W-:Y:S01]  /*00c0*/  STG.E desc[UR4][R6.64], R9 ;  /* 0x0000000906007986 */ /* 0x000fe2000c101904 */
[----:B------:R-:W-:Y:S05]  /*00d0*/  EXIT ;  /* 0x000000000000794d */ /* 0x000fea0003800000 */
.L_x_0:
[----:B------:R-:W-:-:S00]  /*00e0*/  BRA `(.L_x_0) ;  /* 0xfffffffc00fc7947 */ /* 0x000fc0000383ffff */
[----:B------:R-:W-:-:S00]  /*00f0*/  NOP ;  /* 0x0000000000007918 */ /* 0x000fc00000000000 */
        /* <DEDUP_REMOVED lines=8> */
.L_x_2:


//--------------------- .text._Z8mykernelv        --------------------------
	.section	.text._Z8mykernelv,"ax",@progbits
	.align	128
        .global         _Z8mykernelv
        .type           _Z8mykernelv,@function
        .size           _Z8mykernelv,(.L_x_3 - _Z8mykernelv)
        .other          _Z8mykernelv,@"STO_CUDA_ENTRY STV_DEFAULT"
_Z8mykernelv:
.text._Z8mykernelv:
[----:B------:R-:W-:Y:S01]  /*0000*/  LDC R1, c[0x0][0x37c] ;  /* 0x0000df00ff017b82 */ /* 0x000fe20000000800 */
[----:B------:R-:W-:Y:S05]  /*0010*/  EXIT ;  /* 0x000000000000794d */ /* 0x000fea0003800000 */
.L_x_1:
        /* <DEDUP_REMOVED lines=14> */
.L_x_3:


//--------------------- .nv.shared.reserved.0     --------------------------
	.section	.nv.shared.reserved.0,"aw",@nobits
	.weak		__nv_reservedSMEM_offset_0_alias
	.size		__nv_reservedSMEM_offset_0_alias, 0, 64
	.other		__nv_reservedSMEM_offset_0_alias,@"STO_CUDA_RESERVED_SHARED STV_DEFAULT"
__nv_reservedSMEM_offset_0_alias:
	.zero		0
	.zero		64


//--------------------- .nv.constant0._Z3addPiS_S_ --------------------------
	.section	.nv.constant0._Z3addPiS_S_,"a",@progbits
	.sectionflags	@""
	.align	4
.nv.constant0._Z3addPiS_S_:
	.zero		920


//--------------------- .nv.constant0._Z8mykernelv --------------------------
	.section	.nv.constant0._Z8mykernelv,"a",@progbits
	.sectionflags	@""
	.align	4
.nv.constant0._Z8mykernelv:
	.zero		896


//--------------------- SYMBOLS --------------------------

	.type		.nv.reservedSmem.offset0,@object
	.size		.nv.reservedSmem.offset0,0x4
